//
// Generated by NVIDIA NVVM Compiler
//
// Compiler Build ID: CL-36424714
// Cuda compilation tools, release 13.0, V13.0.88
// Based on NVVM 20.0.0
//

.version 9.0
.target sm_100
.address_size 64

	// .globl	_ZN7kernels6LUTx_1EPbS0_PmS1_

.visible .entry _ZN7kernels6LUTx_1EPbS0_PmS1_(
	.param .u64 .ptr .align 1 _ZN7kernels6LUTx_1EPbS0_PmS1__param_0,
	.param .u64 .ptr .align 1 _ZN7kernels6LUTx_1EPbS0_PmS1__param_1,
	.param .u64 .ptr .align 1 _ZN7kernels6LUTx_1EPbS0_PmS1__param_2,
	.param .u64 .ptr .align 1 _ZN7kernels6LUTx_1EPbS0_PmS1__param_3
)
{
	.reg .pred 	%p<10>;
	.reg .b16 	%rs<3>;
	.reg .b32 	%r<102>;
	.reg .b64 	%rd<99>;

	ld.param.u64 	%rd35, [_ZN7kernels6LUTx_1EPbS0_PmS1__param_0];
	ld.param.u64 	%rd32, [_ZN7kernels6LUTx_1EPbS0_PmS1__param_1];
	ld.param.u64 	%rd33, [_ZN7kernels6LUTx_1EPbS0_PmS1__param_2];
	ld.param.u64 	%rd36, [_ZN7kernels6LUTx_1EPbS0_PmS1__param_3];
	cvta.to.global.u64 	%rd1, %rd35;
	cvta.to.global.u64 	%rd37, %rd36;
	ld.global.u64 	%rd2, [%rd37];
	setp.eq.s64 	%p1, %rd2, 0;
	mov.b64 	%rd98, 0;
	@%p1 bra 	$L__BB0_13;
	and.b64  	%rd3, %rd2, 15;
	setp.lt.u64 	%p2, %rd2, 16;
	mov.b64 	%rd90, 0;
	mov.u64 	%rd98, %rd90;
	@%p2 bra 	$L__BB0_4;
	and.b64  	%rd90, %rd2, -16;
	mov.b64 	%rd84, 0;
	mov.u64 	%rd98, %rd84;
$L__BB0_3:
	.pragma "nounroll";
	add.s64 	%rd41, %rd1, %rd84;
	ld.global.s8 	%r4, [%rd41];
	cvt.u32.u64 	%r5, %rd84;
	shl.b32 	%r6, %r4, %r5;
	cvt.s64.s32 	%rd42, %r6;
	or.b64  	%rd43, %rd98, %rd42;
	ld.global.s8 	%r7, [%rd41+1];
	add.s32 	%r8, %r5, 1;
	shl.b32 	%r9, %r7, %r8;
	cvt.s64.s32 	%rd44, %r9;
	or.b64  	%rd45, %rd43, %rd44;
	ld.global.s8 	%r10, [%rd41+2];
	add.s32 	%r11, %r5, 2;
	shl.b32 	%r12, %r10, %r11;
	cvt.s64.s32 	%rd46, %r12;
	or.b64  	%rd47, %rd45, %rd46;
	ld.global.s8 	%r13, [%rd41+3];
	add.s32 	%r14, %r5, 3;
	shl.b32 	%r15, %r13, %r14;
	cvt.s64.s32 	%rd48, %r15;
	or.b64  	%rd49, %rd47, %rd48;
	ld.global.s8 	%r16, [%rd41+4];
	add.s32 	%r17, %r5, 4;
	shl.b32 	%r18, %r16, %r17;
	cvt.s64.s32 	%rd50, %r18;
	or.b64  	%rd51, %rd49, %rd50;
	ld.global.s8 	%r19, [%rd41+5];
	add.s32 	%r20, %r5, 5;
	shl.b32 	%r21, %r19, %r20;
	cvt.s64.s32 	%rd52, %r21;
	or.b64  	%rd53, %rd51, %rd52;
	ld.global.s8 	%r22, [%rd41+6];
	add.s32 	%r23, %r5, 6;
	shl.b32 	%r24, %r22, %r23;
	cvt.s64.s32 	%rd54, %r24;
	or.b64  	%rd55, %rd53, %rd54;
	ld.global.s8 	%r25, [%rd41+7];
	add.s32 	%r26, %r5, 7;
	shl.b32 	%r27, %r25, %r26;
	cvt.s64.s32 	%rd56, %r27;
	or.b64  	%rd57, %rd55, %rd56;
	ld.global.s8 	%r28, [%rd41+8];
	add.s32 	%r29, %r5, 8;
	shl.b32 	%r30, %r28, %r29;
	cvt.s64.s32 	%rd58, %r30;
	or.b64  	%rd59, %rd57, %rd58;
	ld.global.s8 	%r31, [%rd41+9];
	add.s32 	%r32, %r5, 9;
	shl.b32 	%r33, %r31, %r32;
	cvt.s64.s32 	%rd60, %r33;
	or.b64  	%rd61, %rd59, %rd60;
	ld.global.s8 	%r34, [%rd41+10];
	add.s32 	%r35, %r5, 10;
	shl.b32 	%r36, %r34, %r35;
	cvt.s64.s32 	%rd62, %r36;
	or.b64  	%rd63, %rd61, %rd62;
	ld.global.s8 	%r37, [%rd41+11];
	add.s32 	%r38, %r5, 11;
	shl.b32 	%r39, %r37, %r38;
	cvt.s64.s32 	%rd64, %r39;
	or.b64  	%rd65, %rd63, %rd64;
	ld.global.s8 	%r40, [%rd41+12];
	add.s32 	%r41, %r5, 12;
	shl.b32 	%r42, %r40, %r41;
	cvt.s64.s32 	%rd66, %r42;
	or.b64  	%rd67, %rd65, %rd66;
	ld.global.s8 	%r43, [%rd41+13];
	add.s32 	%r44, %r5, 13;
	shl.b32 	%r45, %r43, %r44;
	cvt.s64.s32 	%rd68, %r45;
	or.b64  	%rd69, %rd67, %rd68;
	ld.global.s8 	%r46, [%rd41+14];
	add.s32 	%r47, %r5, 14;
	shl.b32 	%r48, %r46, %r47;
	cvt.s64.s32 	%rd70, %r48;
	or.b64  	%rd71, %rd69, %rd70;
	ld.global.s8 	%r49, [%rd41+15];
	add.s32 	%r50, %r5, 15;
	shl.b32 	%r51, %r49, %r50;
	cvt.s64.s32 	%rd72, %r51;
	or.b64  	%rd98, %rd71, %rd72;
	add.s64 	%rd84, %rd84, 16;
	setp.ne.s64 	%p3, %rd84, %rd90;
	@%p3 bra 	$L__BB0_3;
$L__BB0_4:
	setp.eq.s64 	%p4, %rd3, 0;
	@%p4 bra 	$L__BB0_13;
	and.b64  	%rd12, %rd2, 7;
	setp.lt.u64 	%p5, %rd3, 8;
	@%p5 bra 	$L__BB0_7;
	add.s64 	%rd74, %rd1, %rd90;
	ld.global.s8 	%r52, [%rd74];
	cvt.u32.u64 	%r53, %rd90;
	shl.b32 	%r54, %r52, %r53;
	ld.global.s8 	%r55, [%rd74+1];
	add.s32 	%r56, %r53, 1;
	shl.b32 	%r57, %r55, %r56;
	or.b32  	%r58, %r54, %r57;
	ld.global.s8 	%r59, [%rd74+2];
	add.s32 	%r60, %r53, 2;
	shl.b32 	%r61, %r59, %r60;
	or.b32  	%r62, %r58, %r61;
	ld.global.s8 	%r63, [%rd74+3];
	add.s32 	%r64, %r53, 3;
	shl.b32 	%r65, %r63, %r64;
	or.b32  	%r66, %r62, %r65;
	ld.global.s8 	%r67, [%rd74+4];
	add.s32 	%r68, %r53, 4;
	shl.b32 	%r69, %r67, %r68;
	or.b32  	%r70, %r66, %r69;
	ld.global.s8 	%r71, [%rd74+5];
	add.s32 	%r72, %r53, 5;
	shl.b32 	%r73, %r71, %r72;
	or.b32  	%r74, %r70, %r73;
	ld.global.s8 	%r75, [%rd74+6];
	add.s32 	%r76, %r53, 6;
	shl.b32 	%r77, %r75, %r76;
	or.b32  	%r78, %r74, %r77;
	ld.global.s8 	%r79, [%rd74+7];
	add.s32 	%r80, %r53, 7;
	shl.b32 	%r81, %r79, %r80;
	or.b32  	%r82, %r78, %r81;
	cvt.s64.s32 	%rd75, %r82;
	or.b64  	%rd98, %rd98, %rd75;
	add.s64 	%rd90, %rd90, 8;
$L__BB0_7:
	setp.eq.s64 	%p6, %rd12, 0;
	@%p6 bra 	$L__BB0_13;
	and.b64  	%rd95, %rd2, 3;
	setp.lt.u64 	%p7, %rd12, 4;
	@%p7 bra 	$L__BB0_10;
	add.s64 	%rd77, %rd1, %rd90;
	ld.global.s8 	%r83, [%rd77];
	cvt.u32.u64 	%r84, %rd90;
	shl.b32 	%r85, %r83, %r84;
	ld.global.s8 	%r86, [%rd77+1];
	add.s32 	%r87, %r84, 1;
	shl.b32 	%r88, %r86, %r87;
	or.b32  	%r89, %r85, %r88;
	ld.global.s8 	%r90, [%rd77+2];
	add.s32 	%r91, %r84, 2;
	shl.b32 	%r92, %r90, %r91;
	or.b32  	%r93, %r89, %r92;
	ld.global.s8 	%r94, [%rd77+3];
	add.s32 	%r95, %r84, 3;
	shl.b32 	%r96, %r94, %r95;
	or.b32  	%r97, %r93, %r96;
	cvt.s64.s32 	%rd78, %r97;
	or.b64  	%rd98, %rd98, %rd78;
	add.s64 	%rd90, %rd90, 4;
$L__BB0_10:
	setp.eq.s64 	%p8, %rd95, 0;
	@%p8 bra 	$L__BB0_13;
	cvt.u32.u64 	%r101, %rd90;
	add.s64 	%rd96, %rd1, %rd90;
$L__BB0_12:
	.pragma "nounroll";
	ld.global.s8 	%r98, [%rd96];
	shl.b32 	%r99, %r98, %r101;
	cvt.s64.s32 	%rd79, %r99;
	or.b64  	%rd98, %rd98, %rd79;
	add.s32 	%r101, %r101, 1;
	add.s64 	%rd96, %rd96, 1;
	add.s64 	%rd95, %rd95, -1;
	setp.ne.s64 	%p9, %rd95, 0;
	@%p9 bra 	$L__BB0_12;
$L__BB0_13:
	cvta.to.global.u64 	%rd80, %rd33;
	cvta.to.global.u64 	%rd81, %rd32;
	ld.global.u64 	%rd82, [%rd80];
	cvt.u32.u64 	%r100, %rd98;
	shr.u64 	%rd83, %rd82, %r100;
	cvt.u16.u64 	%rs1, %rd83;
	and.b16  	%rs2, %rs1, 1;
	st.global.u8 	[%rd81], %rs2;
	ret;

}


// ===== COMPILED SASS (sm_100) =====

	.target	sm_100

	.elftype	@"ET_EXEC"


//--------------------- .note.nv.tkinfo           --------------------------
	.section	.note.nv.tkinfo,"",@"SHT_NOTE"
	.sectionflags	@"SHF_NOTE_NV_TKINFO"
	.tkinfo
        /*0018*/ 	.word	0x00000002
        /*0030*/ 	.string	""
        /*0030*/ 	.string	"ptxas"
        /*0030*/ 	.string	"Cuda compilation tools, release 13.0, V13.0.88"
        /*0030*/ 	.string	"Build cuda_13.0.r13.0/compiler.36424714_0"
        /*0030*/ 	.string	"-arch sm_100 -m 64 "



//--------------------- .note.nv.cuinfo           --------------------------
	.section	.note.nv.cuinfo,"",@"SHT_NOTE"
	.sectionflags	@"SHF_NOTE_NV_CUINFO"
        /*0018*/ 	.short	0x0002
        /*001a*/ 	.short	0x0064
        /*001c*/ 	.short	0x0082
	.zero		2


//--------------------- .nv.info                  --------------------------
	.section	.nv.info,"",@"SHT_CUDA_INFO"
	.align	4


	//----- nvinfo : EIATTR_REGCOUNT
	.align		4
        /*0000*/ 	.byte	0x04, 0x2f
        /*0002*/ 	.short	(.L_1 - .L_0)
	.align		4
.L_0:
        /*0004*/ 	.word	index@(_ZN7kernels6LUTx_1EPbS0_PmS1_)
        /*0008*/ 	.word	0x0000001f


	//----- nvinfo : EIATTR_FRAME_SIZE
	.align		4
.L_1:
        /*000c*/ 	.byte	0x04, 0x11
        /*000e*/ 	.short	(.L_3 - .L_2)
	.align		4
.L_2:
        /*0010*/ 	.word	index@(_ZN7kernels6LUTx_1EPbS0_PmS1_)
        /*0014*/ 	.word	0x00000000


	//----- nvinfo : EIATTR_MIN_STACK_SIZE
	.align		4
.L_3:
        /*0018*/ 	.byte	0x04, 0x12
        /*001a*/ 	.short	(.L_5 - .L_4)
	.align		4
.L_4:
        /*001c*/ 	.word	index@(_ZN7kernels6LUTx_1EPbS0_PmS1_)
        /*0020*/ 	.word	0x00000000
.L_5:


//--------------------- .nv.compat                --------------------------
	.section	.nv.compat,"",@"SHT_CUDA_COMPAT_INFO"
	.align	4
        /*0000*/ 	.byte	0x02, 0x09, 0x00, 0x00, 0x02, 0x02, 0x01, 0x00, 0x02, 0x05, 0x05, 0x00, 0x03, 0x07, 0x01, 0x01
        /*0010*/ 	.byte	0x02, 0x03, 0x00, 0x00, 0x02, 0x06, 0x01, 0x00, 0x04, 0x0b, 0x08, 0x00, 0x09, 0x00, 0x00, 0x00
        /*0020*/ 	.byte	0x00, 0x00, 0x00, 0x00


//--------------------- .nv.info._ZN7kernels6LUTx_1EPbS0_PmS1_ --------------------------
	.section	.nv.info._ZN7kernels6LUTx_1EPbS0_PmS1_,"",@"SHT_CUDA_INFO"
	.sectionflags	@""
	.align	4


	//----- nvinfo : EIATTR_CUDA_API_VERSION
	.align		4
        /*0000*/ 	.byte	0x04, 0x37
        /*0002*/ 	.short	(.L_7 - .L_6)
.L_6:
        /*0004*/ 	.word	0x00000082


	//----- nvinfo : EIATTR_KPARAM_INFO
	.align		4
.L_7:
        /*0008*/ 	.byte	0x04, 0x17
        /*000a*/ 	.short	(.L_9 - .L_8)
.L_8:
        /*000c*/ 	.word	0x00000000
        /*0010*/ 	.short	0x0003
        /*0012*/ 	.short	0x0018
        /*0014*/ 	.byte	0x00, 0xf5, 0x21, 0x00


	//----- nvinfo : EIATTR_KPARAM_INFO
	.align		4
.L_9:
        /*0018*/ 	.byte	0x04, 0x17
        /*001a*/ 	.short	(.L_11 - .L_10)
.L_10:
        /*001c*/ 	.word	0x00000000
        /*0020*/ 	.short	0x0002
        /*0022*/ 	.short	0x0010
        /*0024*/ 	.byte	0x00, 0xf5, 0x21, 0x00


	//----- nvinfo : EIATTR_KPARAM_INFO
	.align		4
.L_11:
        /*0028*/ 	.byte	0x04, 0x17
        /*002a*/ 	.short	(.L_13 - .L_12)
.L_12:
        /*002c*/ 	.word	0x00000000
        /*0030*/ 	.short	0x0001
        /*0032*/ 	.short	0x0008
        /*0034*/ 	.byte	0x00, 0xf5, 0x21, 0x00


	//----- nvinfo : EIATTR_KPARAM_INFO
	.align		4
.L_13:
        /*0038*/ 	.byte	0x04, 0x17
        /*003a*/ 	.short	(.L_15 - .L_14)
.L_14:
        /*003c*/ 	.word	0x00000000
        /*0040*/ 	.short	0x0000
        /*0042*/ 	.short	0x0000
        /*0044*/ 	.byte	0x00, 0xf5, 0x21, 0x00


	//----- nvinfo : EIATTR_SPARSE_MMA_MASK
	.align		4
.L_15:
        /*0048*/ 	.byte	0x03, 0x50
        /*004a*/ 	.short	0x0000


	//----- nvinfo : EIATTR_MAXREG_COUNT
	.align		4
        /*004c*/ 	.byte	0x03, 0x1b
        /*004e*/ 	.short	0x00ff


	//----- nvinfo : EIATTR_MERCURY_ISA_VERSION
	.align		4
        /*0050*/ 	.byte	0x03, 0x5f
        /*0052*/ 	.short	0x0101


	//----- nvinfo : EIATTR_VRC_CTA_INIT_COUNT
	.align		4
        /*0054*/ 	.byte	0x02, 0x4a
	.zero		1
	.zero		1


	//----- nvinfo : EIATTR_EXIT_INSTR_OFFSETS
	.align		4
        /*0058*/ 	.byte	0x04, 0x1c
        /*005a*/ 	.short	(.L_17 - .L_16)


	//   ....[0]....
.L_16:
        /*005c*/ 	.word	0x00000ac0


	//----- nvinfo : EIATTR_CBANK_PARAM_SIZE
	.align		4
.L_17:
        /*0060*/ 	.byte	0x03, 0x19
        /*0062*/ 	.short	0x0020


	//----- nvinfo : EIATTR_PARAM_CBANK
	.align		4
        /*0064*/ 	.byte	0x04, 0x0a
        /*0066*/ 	.short	(.L_19 - .L_18)
	.align		4
.L_18:
        /*0068*/ 	.word	index@(.nv.constant0._ZN7kernels6LUTx_1EPbS0_PmS1_)
        /*006c*/ 	.short	0x0380
        /*006e*/ 	.short	0x0020


	//----- nvinfo : EIATTR_SW_WAR
	.align		4
.L_19:
        /*0070*/ 	.byte	0x04, 0x36
        /*0072*/ 	.short	(.L_21 - .L_20)
.L_20:
        /*0074*/ 	.word	0x00000008
.L_21:


//--------------------- .nv.callgraph             --------------------------
	.section	.nv.callgraph,"",@"SHT_CUDA_CALLGRAPH"
	.align	4
	.sectionentsize	8
	.align		4
        /*0000*/ 	.word	0x00000000
	.align		4
        /*0004*/ 	.word	0xffffffff
	.align		4
        /*0008*/ 	.word	0x00000000
	.align		4
        /*000c*/ 	.word	0xfffffffe
	.align		4
        /*0010*/ 	.word	0x00000000
	.align		4
        /*0014*/ 	.word	0xfffffffd
	.align		4
        /*0018*/ 	.word	0x00000000
	.align		4
        /*001c*/ 	.word	0xfffffffc


//--------------------- .text._ZN7kernels6LUTx_1EPbS0_PmS1_ --------------------------
	.section	.text._ZN7kernels6LUTx_1EPbS0_PmS1_,"ax",@progbits
	.align	128
        .global         _ZN7kernels6LUTx_1EPbS0_PmS1_
        .type           _ZN7kernels6LUTx_1EPbS0_PmS1_,@function
        .size           _ZN7kernels6LUTx_1EPbS0_PmS1_,(.L_x_6 - _ZN7kernels6LUTx_1EPbS0_PmS1_)
        .other          _ZN7kernels6LUTx_1EPbS0_PmS1_,@"STO_CUDA_ENTRY STV_DEFAULT"
_ZN7kernels6LUTx_1EPbS0_PmS1_:
.text._ZN7kernels6LUTx_1EPbS0_PmS1_:
[----:B------:R-:W-:Y:S08]  /*0000*/  LDC R1, c[0x0][0x37c] ;  /* 0x0000df00ff017b82 */ /* 0x000ff00000000800 */
[----:B------:R-:W0:Y:S01]  /*0010*/  LDC.64 R2, c[0x0][0x398] ;  /* 0x0000e600ff027b82 */ /* 0x000e220000000a00 */
[----:B------:R-:W0:Y:S02]  /*0020*/  LDCU.64 UR4, c[0x0][0x358] ;  /* 0x00006b00ff0477ac */ /* 0x000e240008000a00 */
[----:B0-----:R-:W2:Y:S01]  /*0030*/  LDG.E.64 R2, desc[UR4][R2.64] ;  /* 0x0000000402027981 */ /* 0x001ea2000c1e1b00 */
[----:B------:R-:W-:Y:S01]  /*0040*/  IMAD.MOV.U32 R0, RZ, RZ, RZ ;  /* 0x000000ffff007224 */ /* 0x000fe200078e00ff */
[----:B--2---:R-:W-:-:S04]  /*0050*/  ISETP.NE.U32.AND P0, PT, R2, RZ, PT ;  /* 0x000000ff0200720c */ /* 0x004fc80003f05070 */
[----:B------:R-:W-:-:S13]  /*0060*/  ISETP.NE.AND.EX P0, PT, R3, RZ, PT, P0 ;  /* 0x000000ff0300720c */ /* 0x000fda0003f05300 */
[----:B------:R-:W-:Y:S05]  /*0070*/  @!P0 BRA `(.L_x_0) ;  /* 0x0000000800788947 */ /* 0x000fea0003800000 */
[C---:B------:R-:W-:Y:S02]  /*0080*/  ISETP.GE.U32.AND P1, PT, R2.reuse, 0x10, PT ;  /* 0x000000100200780c */ /* 0x040fe40003f26070 */
[----:B------:R-:W-:Y:S02]  /*0090*/  CS2R R6, SRZ ;  /* 0x0000000000067805 */ /* 0x000fe4000001ff00 */
[----:B------:R-:W-:Y:S01]  /*00a0*/  LOP3.LUT R26, R2, 0xf, RZ, 0xc0, !PT ;  /* 0x0000000f021a7812 */ /* 0x000fe200078ec0ff */
[----:B------:R-:W-:Y:S01]  /*00b0*/  IMAD.MOV.U32 R0, RZ, RZ, RZ ;  /* 0x000000ffff007224 */ /* 0x000fe200078e00ff */
[----:B------:R-:W-:Y:S02]  /*00c0*/  ISETP.GE.U32.AND.EX P1, PT, R3, RZ, PT, P1 ;  /* 0x000000ff0300720c */ /* 0x000fe40003f26110 */
[----:B------:R-:W-:-:S04]  /*00d0*/  ISETP.NE.U32.AND P0, PT, R26, RZ, PT ;  /* 0x000000ff1a00720c */ /* 0x000fc80003f05070 */
[----:B------:R-:W-:-:S07]  /*00e0*/  ISETP.NE.AND.EX P0, PT, RZ, RZ, PT, P0 ;  /* 0x000000ffff00720c */ /* 0x000fce0003f05300 */
[----:B------:R-:W-:Y:S06]  /*00f0*/  @!P1 BRA `(.L_x_1) ;  /* 0x0000000400109947 */ /* 0x000fec0003800000 */
[----:B------:R-:W-:Y:S01]  /*0100*/  IMAD.MOV.U32 R6, RZ, RZ, R3 ;  /* 0x000000ffff067224 */ /* 0x000fe200078e0003 */
[----:B------:R-:W-:Y:S01]  /*0110*/  LOP3.LUT R7, R2, 0xfffffff0, RZ, 0xc0, !PT ;  /* 0xfffffff002077812 */ /* 0x000fe200078ec0ff */
[----:B------:R-:W-:Y:S01]  /*0120*/  IMAD.MOV.U32 R8, RZ, RZ, RZ ;  /* 0x000000ffff087224 */ /* 0x000fe200078e00ff */
[----:B------:R-:W0:Y:S01]  /*0130*/  LDCU.64 UR6, c[0x0][0x380] ;  /* 0x00007000ff0677ac */ /* 0x000e220008000a00 */
[----:B------:R-:W-:Y:S02]  /*0140*/  IMAD.MOV.U32 R11, RZ, RZ, RZ ;  /* 0x000000ffff0b7224 */ /* 0x000fe400078e00ff */
[----:B------:R-:W-:-:S07]  /*0150*/  IMAD.MOV.U32 R0, RZ, RZ, RZ ;  /* 0x000000ffff007224 */ /* 0x000fce00078e00ff */
.L_x_2:
[----:B0-----:R-:W-:-:S04]  /*0160*/  IADD3 R4, P1, PT, R8, UR6, RZ ;  /* 0x0000000608047c10 */ /* 0x001fc8000ff3e0ff */
[----:B------:R-:W-:-:S05]  /*0170*/  IADD3.X R5, PT, PT, R11, UR7, RZ, P1, !PT ;  /* 0x000000070b057c10 */ /* 0x000fca0008ffe4ff */
[----:B------:R-:W2:Y:S04]  /*0180*/  LDG.E.S8 R24, desc[UR4][R4.64+0x1] ;  /* 0x0000010404187981 */ /* 0x000ea8000c1e1300 */
[----:B------:R-:W3:Y:S04]  /*0190*/  LDG.E.S8 R23, desc[UR4][R4.64] ;  /* 0x0000000404177981 */ /* 0x000ee8000c1e1300 */
[----:B------:R-:W4:Y:S04]  /*01a0*/  LDG.E.S8 R21, desc[UR4][R4.64+0x2] ;  /* 0x0000020404157981 */ /* 0x000f28000c1e1300 */
[----:B------:R-:W5:Y:S04]  /*01b0*/  LDG.E.S8 R20, desc[UR4][R4.64+0x3] ;  /* 0x0000030404147981 */ /* 0x000f68000c1e1300 */
        /* <DEDUP_REMOVED lines=11> */
[----:B------:R0:W5:Y:S01]  /*0270*/  LDG.E.S8 R22, desc[UR4][R4.64+0xf] ;  /* 0x00000f0404167981 */ /* 0x000162000c1e1300 */
[----:B------:R-:W-:-:S02]  /*0280*/  VIADD R25, R8, 0x1 ;  /* 0x0000000108197836 */ /* 0x000fc40000000000 */
[C---:B------:R-:W-:Y:S02]  /*0290*/  VIADD R28, R8.reuse, 0x2 ;  /* 0x00000002081c7836 */ /* 0x040fe40000000000 */
[C---:B0-----:R-:W-:Y:S02]  /*02a0*/  VIADD R4, R8.reuse, 0x6 ;  /* 0x0000000608047836 */ /* 0x041fe40000000000 */
[----:B------:R-:W-:Y:S01]  /*02b0*/  VIADD R5, R8, 0x7 ;  /* 0x0000000708057836 */ /* 0x000fe20000000000 */
[----:B--2---:R-:W-:Y:S01]  /*02c0*/  SHF.L.U32 R24, R24, R25, RZ ;  /* 0x0000001918187219 */ /* 0x004fe200000006ff */
[----:B------:R-:W-:Y:S01]  /*02d0*/  VIADD R25, R8, 0x3 ;  /* 0x0000000308197836 */ /* 0x000fe20000000000 */
[----:B---3--:R-:W-:-:S04]  /*02e0*/  SHF.L.U32 R23, R23, R8, RZ ;  /* 0x0000000817177219 */ /* 0x008fc800000006ff */
[----:B------:R-:W-:Y:S01]  /*02f0*/  LOP3.LUT R24, R24, R0, R23, 0xfe, !PT ;  /* 0x0000000018187212 */ /* 0x000fe200078efe17 */
[C---:B------:R-:W-:Y:S01]  /*0300*/  VIADD R0, R8.reuse, 0x4 ;  /* 0x0000000408007836 */ /* 0x040fe20000000000 */
[----:B----4-:R-:W-:Y:S01]  /*0310*/  SHF.L.U32 R21, R21, R28, RZ ;  /* 0x0000001c15157219 */ /* 0x010fe200000006ff */
[----:B------:R-:W-:Y:S01]  /*0320*/  VIADD R23, R8, 0x5 ;  /* 0x0000000508177836 */ /* 0x000fe20000000000 */
[----:B-----5:R-:W-:-:S04]  /*0330*/  SHF.L.U32 R20, R20, R25, RZ ;  /* 0x0000001914147219 */ /* 0x020fc800000006ff */
[----:B------:R-:W-:Y:S02]  /*0340*/  LOP3.LUT R20, R20, R24, R21, 0xfe, !PT ;  /* 0x0000001814147212 */ /* 0x000fe400078efe15 */
[----:B------:R-:W-:Y:S02]  /*0350*/  SHF.L.U32 R0, R19, R0, RZ ;  /* 0x0000000013007219 */ /* 0x000fe400000006ff */
[----:B------:R-:W-:-:S04]  /*0360*/  SHF.L.U32 R23, R18, R23, RZ ;  /* 0x0000001712177219 */ /* 0x000fc800000006ff */
[----:B------:R-:W-:Y:S01]  /*0370*/  LOP3.LUT R23, R23, R20, R0, 0xfe, !PT ;  /* 0x0000001417177212 */ /* 0x000fe200078efe00 */
[C---:B------:R-:W-:Y:S01]  /*0380*/  VIADD R0, R8.reuse, 0x8 ;  /* 0x0000000808007836 */ /* 0x040fe20000000000 */
[----:B------:R-:W-:Y:S01]  /*0390*/  SHF.L.U32 R4, R17, R4, RZ ;  /* 0x0000000411047219 */ /* 0x000fe200000006ff */
[----:B------:R-:W-:Y:S01]  /*03a0*/  VIADD R17, R8, 0x9 ;  /* 0x0000000908117836 */ /* 0x000fe20000000000 */
[----:B------:R-:W-:-:S04]  /*03b0*/  SHF.L.U32 R5, R16, R5, RZ ;  /* 0x0000000510057219 */ /* 0x000fc800000006ff */
[----:B------:R-:W-:Y:S01]  /*03c0*/  LOP3.LUT R16, R5, R23, R4, 0xfe, !PT ;  /* 0x0000001705107212 */ /* 0x000fe200078efe04 */
[C---:B------:R-:W-:Y:S01]  /*03d0*/  VIADD R4, R8.reuse, 0xa ;  /* 0x0000000a08047836 */ /* 0x040fe20000000000 */
[----:B------:R-:W-:Y:S01]  /*03e0*/  SHF.L.U32 R0, R15, R0, RZ ;  /* 0x000000000f007219 */ /* 0x000fe200000006ff */
[----:B------:R-:W-:Y:S01]  /*03f0*/  VIADD R5, R8, 0xb ;  /* 0x0000000b08057836 */ /* 0x000fe20000000000 */
[----:B------:R-:W-:Y:S01]  /*0400*/  SHF.L.U32 R17, R14, R17, RZ ;  /* 0x000000110e117219 */ /* 0x000fe200000006ff */
[----:B------:R-:W-:-:S03]  /*0410*/  VIADD R15, R8, 0xf ;  /* 0x0000000f080f7836 */ /* 0x000fc60000000000 */
[----:B------:R-:W-:Y:S01]  /*0420*/  LOP3.LUT R17, R17, R16, R0, 0xfe, !PT ;  /* 0x0000001011117212 */ /* 0x000fe200078efe00 */
[C---:B------:R-:W-:Y:S01]  /*0430*/  VIADD R0, R8.reuse, 0xd ;  /* 0x0000000d08007836 */ /* 0x040fe20000000000 */
[----:B------:R-:W-:Y:S01]  /*0440*/  SHF.L.U32 R4, R13, R4, RZ ;  /* 0x000000040d047219 */ /* 0x000fe200000006ff */
[----:B------:R-:W-:Y:S01]  /*0450*/  VIADD R13, R8, 0xc ;  /* 0x0000000c080d7836 */ /* 0x000fe20000000000 */
[----:B------:R-:W-:Y:S01]  /*0460*/  SHF.L.U32 R5, R12, R5, RZ ;  /* 0x000000050c057219 */ /* 0x000fe200000006ff */
[C---:B------:R-:W-:Y:S01]  /*0470*/  VIADD R12, R8.reuse, 0xe ;  /* 0x0000000e080c7836 */ /* 0x040fe20000000000 */
[----:B------:R-:W-:Y:S02]  /*0480*/  IADD3 R8, P1, PT, R8, 0x10, RZ ;  /* 0x0000001008087810 */ /* 0x000fe40007f3e0ff */
[----:B------:R-:W-:Y:S02]  /*0490*/  LOP3.LUT R4, R5, R17, R4, 0xfe, !PT ;  /* 0x0000001105047212 */ /* 0x000fe400078efe04 */
[----:B------:R-:W-:Y:S01]  /*04a0*/  SHF.L.U32 R10, R10, R13, RZ ;  /* 0x0000000d0a0a7219 */ /* 0x000fe200000006ff */
[----:B------:R-:W-:Y:S01]  /*04b0*/  IMAD.X R11, RZ, RZ, R11, P1 ;  /* 0x000000ffff0b7224 */ /* 0x000fe200008e060b */
[----:B------:R-:W-:-:S02]  /*04c0*/  ISETP.NE.U32.AND P1, PT, R8, R7, PT ;  /* 0x000000070800720c */ /* 0x000fc40003f25070 */
[----:B------:R-:W-:Y:S02]  /*04d0*/  SHF.L.U32 R3, R3, R0, RZ ;  /* 0x0000000003037219 */ /* 0x000fe400000006ff */
[----:B------:R-:W-:Y:S02]  /*04e0*/  ISETP.NE.AND.EX P1, PT, R11, R6, PT, P1 ;  /* 0x000000060b00720c */ /* 0x000fe40003f25310 */
[----:B------:R-:W-:Y:S02]  /*04f0*/  LOP3.LUT R3, R3, R4, R10, 0xfe, !PT ;  /* 0x0000000403037212 */ /* 0x000fe400078efe0a */
[----:B------:R-:W-:Y:S02]  /*0500*/  SHF.L.U32 R9, R9, R12, RZ ;  /* 0x0000000c09097219 */ /* 0x000fe400000006ff */
[----:B------:R-:W-:-:S04]  /*0510*/  SHF.L.U32 R22, R22, R15, RZ ;  /* 0x0000000f16167219 */ /* 0x000fc800000006ff */
[----:B------:R-:W-:-:S03]  /*0520*/  LOP3.LUT R0, R22, R3, R9, 0xfe, !PT ;  /* 0x0000000316007212 */ /* 0x000fc600078efe09 */
[----:B------:R-:W-:Y:S05]  /*0530*/  @P1 BRA `(.L_x_2) ;  /* 0xfffffffc00081947 */ /* 0x000fea000383ffff */
.L_x_1:
[----:B------:R-:W-:Y:S05]  /*0540*/  @!P0 BRA `(.L_x_0) ;  /* 0x0000000400448947 */ /* 0x000fea0003800000 */
[----:B------:R-:W-:Y:S02]  /*0550*/  ISETP.GE.U32.AND P1, PT, R26, 0x8, PT ;  /* 0x000000081a00780c */ /* 0x000fe40003f26070 */
[----:B------:R-:W-:Y:S02]  /*0560*/  LOP3.LUT R17, R2, 0x7, RZ, 0xc0, !PT ;  /* 0x0000000702117812 */ /* 0x000fe400078ec0ff */
[----:B------:R-:W-:Y:S02]  /*0570*/  ISETP.GE.U32.AND.EX P1, PT, RZ, RZ, PT, P1 ;  /* 0x000000ffff00720c */ /* 0x000fe40003f26110 */
[----:B------:R-:W-:-:S04]  /*0580*/  ISETP.NE.U32.AND P0, PT, R17, RZ, PT ;  /* 0x000000ff1100720c */ /* 0x000fc80003f05070 */
[----:B------:R-:W-:-:S07]  /*0590*/  ISETP.NE.AND.EX P0, PT, RZ, RZ, PT, P0 ;  /* 0x000000ffff00720c */ /* 0x000fce0003f05300 */
[----:B------:R-:W-:Y:S06]  /*05a0*/  @!P1 BRA `(.L_x_3) ;  /* 0x0000000000849947 */ /* 0x000fec0003800000 */
[----:B------:R-:W0:Y:S02]  /*05b0*/  LDCU.64 UR6, c[0x0][0x380] ;  /* 0x00007000ff0677ac */ /* 0x000e240008000a00 */
        /* <DEDUP_REMOVED lines=9> */
[----:B------:R0:W5:Y:S01]  /*0650*/  LDG.E.S8 R18, desc[UR4][R4.64+0x7] ;  /* 0x0000070404127981 */ /* 0x000162000c1e1300 */
[----:B------:R-:W-:-:S02]  /*0660*/  VIADD R10, R7, 0x1 ;  /* 0x00000001070a7836 */ /* 0x000fc40000000000 */
[C---:B------:R-:W-:Y:S02]  /*0670*/  VIADD R12, R7.reuse, 0x2 ;  /* 0x00000002070c7836 */ /* 0x040fe40000000000 */
[C---:B------:R-:W-:Y:S02]  /*0680*/  VIADD R15, R7.reuse, 0x4 ;  /* 0x00000004070f7836 */ /* 0x040fe40000000000 */
[C---:B0-----:R-:W-:Y:S02]  /*0690*/  VIADD R5, R7.reuse, 0x5 ;  /* 0x0000000507057836 */ /* 0x041fe40000000000 */
[----:B------:R-:W-:Y:S01]  /*06a0*/  VIADD R4, R7, 0x6 ;  /* 0x0000000607047836 */ /* 0x000fe20000000000 */
[----:B--2---:R-:W-:Y:S01]  /*06b0*/  SHF.L.U32 R9, R9, R10, RZ ;  /* 0x0000000a09097219 */ /* 0x004fe200000006ff */
[----:B------:R-:W-:Y:S01]  /*06c0*/  VIADD R10, R7, 0x3 ;  /* 0x00000003070a7836 */ /* 0x000fe20000000000 */
[----:B---3--:R-:W-:Y:S02]  /*06d0*/  SHF.L.U32 R11, R11, R12, RZ ;  /* 0x0000000c0b0b7219 */ /* 0x008fe400000006ff */
[----:B----4-:R-:W-:-:S04]  /*06e0*/  SHF.L.U32 R8, R8, R7, RZ ;  /* 0x0000000708087219 */ /* 0x010fc800000006ff */
[----:B------:R-:W-:Y:S01]  /*06f0*/  LOP3.LUT R8, R11, R8, R9, 0xfe, !PT ;  /* 0x000000080b087212 */ /* 0x000fe200078efe09 */
[----:B------:R-:W-:Y:S01]  /*0700*/  VIADD R9, R7, 0x7 ;  /* 0x0000000707097836 */ /* 0x000fe20000000000 */
[----:B-----5:R-:W-:Y:S02]  /*0710*/  SHF.L.U32 R13, R13, R10, RZ ;  /* 0x0000000a0d0d7219 */ /* 0x020fe400000006ff */
[----:B------:R-:W-:Y:S02]  /*0720*/  SHF.L.U32 R14, R14, R15, RZ ;  /* 0x0000000f0e0e7219 */ /* 0x000fe400000006ff */
[----:B------:R-:W-:Y:S02]  /*0730*/  IADD3 R7, P1, PT, R7, 0x8, RZ ;  /* 0x0000000807077810 */ /* 0x000fe40007f3e0ff */
[----:B------:R-:W-:Y:S02]  /*0740*/  LOP3.LUT R8, R14, R8, R13, 0xfe, !PT ;  /* 0x000000080e087212 */ /* 0x000fe400078efe0d */
[----:B------:R-:W-:Y:S01]  /*0750*/  SHF.L.U32 R5, R16, R5, RZ ;  /* 0x0000000510057219 */ /* 0x000fe200000006ff */
[----:B------:R-:W-:Y:S01]  /*0760*/  IMAD.X R6, RZ, RZ, R6, P1 ;  /* 0x000000ffff067224 */ /* 0x000fe200008e0606 */
[----:B------:R-:W-:-:S02]  /*0770*/  SHF.L.U32 R3, R3, R4, RZ ;  /* 0x0000000403037219 */ /* 0x000fc400000006ff */
[----:B------:R-:W-:Y:S02]  /*0780*/  SHF.L.U32 R18, R18, R9, RZ ;  /* 0x0000000912127219 */ /* 0x000fe400000006ff */
[----:B------:R-:W-:-:S04]  /*0790*/  LOP3.LUT R3, R3, R8, R5, 0xfe, !PT ;  /* 0x0000000803037212 */ /* 0x000fc800078efe05 */
[----:B------:R-:W-:-:S04]  /*07a0*/  LOP3.LUT R3, R3, R18, RZ, 0xfc, !PT ;  /* 0x0000001203037212 */ /* 0x000fc800078efcff */
[----:B------:R-:W-:-:S07]  /*07b0*/  LOP3.LUT R0, R0, R3, RZ, 0xfc, !PT ;  /* 0x0000000300007212 */ /* 0x000fce00078efcff */
.L_x_3:
[----:B------:R-:W-:Y:S05]  /*07c0*/  @!P0 BRA `(.L_x_0) ;  /* 0x0000000000a48947 */ /* 0x000fea0003800000 */
[----:B------:R-:W-:-:S04]  /*07d0*/  ISETP.GE.U32.AND P0, PT, R17, 0x4, PT ;  /* 0x000000041100780c */ /* 0x000fc80003f06070 */
[----:B------:R-:W-:-:S13]  /*07e0*/  ISETP.GE.U32.AND.EX P0, PT, RZ, RZ, PT, P0 ;  /* 0x000000ffff00720c */ /* 0x000fda0003f06100 */
[----:B------:R-:W0:Y:S02]  /*07f0*/  @P0 LDC.64 R4, c[0x0][0x380] ;  /* 0x0000e000ff040b82 */ /* 0x000e240000000a00 */
[----:B0-----:R-:W-:-:S05]  /*0800*/  @P0 IADD3 R4, P1, PT, R7, R4, RZ ;  /* 0x0000000407040210 */ /* 0x001fca0007f3e0ff */
[----:B------:R-:W-:-:S05]  /*0810*/  @P0 IMAD.X R5, R6, 0x1, R5, P1 ;  /* 0x0000000106050824 */ /* 0x000fca00008e0605 */
[----:B------:R-:W2:Y:S04]  /*0820*/  @P0 LDG.E.S8 R3, desc[UR4][R4.64+0x1] ;  /* 0x0000010404030981 */ /* 0x000ea8000c1e1300 */
[----:B------:R-:W3:Y:S04]  /*0830*/  @P0 LDG.E.S8 R9, desc[UR4][R4.64+0x2] ;  /* 0x0000020404090981 */ /* 0x000ee8000c1e1300 */
[----:B------:R-:W4:Y:S04]  /*0840*/  @P0 LDG.E.S8 R10, desc[UR4][R4.64] ;  /* 0x00000004040a0981 */ /* 0x000f28000c1e1300 */
[----:B------:R-:W5:Y:S01]  /*0850*/  @P0 LDG.E.S8 R11, desc[UR4][R4.64+0x3] ;  /* 0x00000304040b0981 */ /* 0x000f62000c1e1300 */
[----:B------:R-:W-:-:S02]  /*0860*/  @P0 VIADD R8, R7, 0x1 ;  /* 0x0000000107080836 */ /* 0x000fc40000000000 */
[----:B------:R-:W-:-:S03]  /*0870*/  @P0 VIADD R12, R7, 0x2 ;  /* 0x00000002070c0836 */ /* 0x000fc60000000000 */
[----:B--2---:R-:W-:Y:S02]  /*0880*/  @P0 SHF.L.U32 R3, R3, R8, RZ ;  /* 0x0000000803030219 */ /* 0x004fe400000006ff */
[----:B------:R-:W-:Y:S01]  /*0890*/  LOP3.LUT R8, R2, 0x3, RZ, 0xc0, !PT ;  /* 0x0000000302087812 */ /* 0x000fe200078ec0ff */
[----:B------:R-:W-:Y:S01]  /*08a0*/  @P0 VIADD R2, R7, 0x3 ;  /* 0x0000000307020836 */ /* 0x000fe20000000000 */
[----:B---3--:R-:W-:Y:S01]  /*08b0*/  @P0 SHF.L.U32 R12, R9, R12, RZ ;  /* 0x0000000c090c0219 */ /* 0x008fe200000006ff */
[----:B------:R-:W-:Y:S01]  /*08c0*/  IMAD.MOV.U32 R9, RZ, RZ, RZ ;  /* 0x000000ffff097224 */ /* 0x000fe200078e00ff */
[----:B------:R-:W-:Y:S02]  /*08d0*/  ISETP.NE.U32.AND P1, PT, R8, RZ, PT ;  /* 0x000000ff0800720c */ /* 0x000fe40003f25070 */
[----:B----4-:R-:W-:Y:S02]  /*08e0*/  @P0 SHF.L.U32 R10, R10, R7, RZ ;  /* 0x000000070a0a0219 */ /* 0x010fe400000006ff */
[----:B------:R-:W-:-:S02]  /*08f0*/  ISETP.NE.AND.EX P1, PT, R9, RZ, PT, P1 ;  /* 0x000000ff0900720c */ /* 0x000fc40003f25310 */
[----:B------:R-:W-:Y:S02]  /*0900*/  @P0 LOP3.LUT R3, R12, R10, R3, 0xfe, !PT ;  /* 0x0000000a0c030212 */ /* 0x000fe400078efe03 */
[----:B-----5:R-:W-:Y:S02]  /*0910*/  @P0 SHF.L.U32 R2, R11, R2, RZ ;  /* 0x000000020b020219 */ /* 0x020fe400000006ff */
[----:B------:R-:W-:Y:S02]  /*0920*/  @P0 IADD3 R7, P2, PT, R7, 0x4, RZ ;  /* 0x0000000407070810 */ /* 0x000fe40007f5e0ff */
[----:B------:R-:W-:-:S03]  /*0930*/  @P0 LOP3.LUT R3, R3, R2, RZ, 0xfc, !PT ;  /* 0x0000000203030212 */ /* 0x000fc600078efcff */
[----:B------:R-:W-:Y:S01]  /*0940*/  @P0 IMAD.X R6, RZ, RZ, R6, P2 ;  /* 0x000000ffff060224 */ /* 0x000fe200010e0606 */
[----:B------:R-:W-:Y:S01]  /*0950*/  @P0 LOP3.LUT R0, R0, R3, RZ, 0xfc, !PT ;  /* 0x0000000300000212 */ /* 0x000fe200078efcff */
[----:B------:R-:W-:Y:S06]  /*0960*/  @!P1 BRA `(.L_x_0) ;  /* 0x00000000003c9947 */ /* 0x000fec0003800000 */
[----:B------:R-:W0:Y:S02]  /*0970*/  LDCU.64 UR6, c[0x0][0x380] ;  /* 0x00007000ff0677ac */ /* 0x000e240008000a00 */
[----:B0-----:R-:W-:-:S04]  /*0980*/  IADD3 R4, P0, PT, R7, UR6, RZ ;  /* 0x0000000607047c10 */ /* 0x001fc8000ff1e0ff */
[----:B------:R-:W-:-:S09]  /*0990*/  IADD3.X R3, PT, PT, R6, UR7, RZ, P0, !PT ;  /* 0x0000000706037c10 */ /* 0x000fd200087fe4ff */
.L_x_4:
[----:B------:R-:W-:-:S06]  /*09a0*/  IMAD.MOV.U32 R2, RZ, RZ, R4 ;  /* 0x000000ffff027224 */ /* 0x000fcc00078e0004 */
[----:B------:R0:W2:Y:S01]  /*09b0*/  LDG.E.S8 R2, desc[UR4][R2.64] ;  /* 0x0000000402027981 */ /* 0x0000a2000c1e1300 */
[----:B------:R-:W-:Y:S02]  /*09c0*/  IADD3 R8, P0, PT, R8, -0x1, RZ ;  /* 0xffffffff08087810 */ /* 0x000fe40007f1e0ff */
[----:B------:R-:W-:Y:S02]  /*09d0*/  IADD3 R4, P1, PT, R4, 0x1, RZ ;  /* 0x0000000104047810 */ /* 0x000fe40007f3e0ff */
[----:B------:R-:W-:Y:S02]  /*09e0*/  IADD3.X R9, PT, PT, R9, -0x1, RZ, P0, !PT ;  /* 0xffffffff09097810 */ /* 0x000fe400007fe4ff */
[----:B------:R-:W-:Y:S01]  /*09f0*/  ISETP.NE.U32.AND P0, PT, R8, RZ, PT ;  /* 0x000000ff0800720c */ /* 0x000fe20003f05070 */
[----:B0-----:R-:W-:-:S03]  /*0a00*/  IMAD.X R3, RZ, RZ, R3, P1 ;  /* 0x000000ffff037224 */ /* 0x001fc600008e0603 */
[----:B------:R-:W-:Y:S02]  /*0a10*/  ISETP.NE.AND.EX P0, PT, R9, RZ, PT, P0 ;  /* 0x000000ff0900720c */ /* 0x000fe40003f05300 */
[----:B--2---:R-:W-:Y:S01]  /*0a20*/  SHF.L.U32 R5, R2, R7, RZ ;  /* 0x0000000702057219 */ /* 0x004fe200000006ff */
[----:B------:R-:W-:-:S03]  /*0a30*/  VIADD R7, R7, 0x1 ;  /* 0x0000000107077836 */ /* 0x000fc60000000000 */
[----:B------:R-:W-:-:S07]  /*0a40*/  LOP3.LUT R0, R0, R5, RZ, 0xfc, !PT ;  /* 0x0000000500007212 */ /* 0x000fce00078efcff */
[----:B------:R-:W-:Y:S05]  /*0a50*/  @P0 BRA `(.L_x_4) ;  /* 0xfffffffc00d00947 */ /* 0x000fea000383ffff */
.L_x_0:
[----:B------:R-:W0:Y:S02]  /*0a60*/  LDC.64 R2, c[0x0][0x390] ;  /* 0x0000e400ff027b82 */ /* 0x000e240000000a00 */
[----:B0-----:R-:W2:Y:S06]  /*0a70*/  LDG.E.64 R2, desc[UR4][R2.64] ;  /* 0x0000000402027981 */ /* 0x001eac000c1e1b00 */
[----:B------:R-:W0:Y:S01]  /*0a80*/  LDC.64 R4, c[0x0][0x388] ;  /* 0x0000e200ff047b82 */ /* 0x000e220000000a00 */
[----:B--2---:R-:W-:-:S04]  /*0a90*/  SHF.R.U64 R7, R2, R0, R3 ;  /* 0x0000000002077219 */ /* 0x004fc80000001203 */
[----:B------:R-:W-:-:S05]  /*0aa0*/  LOP3.LUT R7, R7, 0x1, RZ, 0xc0, !PT ;  /* 0x0000000107077812 */ /* 0x000fca00078ec0ff */
[----:B0-----:R-:W-:Y:S01]  /*0ab0*/  STG.E.U8 desc[UR4][R4.64], R7 ;  /* 0x0000000704007986 */ /* 0x001fe2000c101104 */
[----:B------:R-:W-:Y:S05]  /*0ac0*/  EXIT ;  /* 0x000000000000794d */ /* 0x000fea0003800000 */
.L_x_5:
[----:B------:R-:W-:-:S00]  /*0ad0*/  BRA `(.L_x_5) ;  /* 0xfffffffc00fc7947 */ /* 0x000fc0000383ffff */
[----:B------:R-:W-:-:S00]  /*0ae0*/  NOP ;  /* 0x0000000000007918 */ /* 0x000fc00000000000 */
        /* <DEDUP_REMOVED lines=9> */
.L_x_6:


//--------------------- .nv.shared.reserved.0     --------------------------
	.section	.nv.shared.reserved.0,"aw",@nobits
	.weak		__nv_reservedSMEM_offset_0_alias
	.size		__nv_reservedSMEM_offset_0_alias, 0, 64
	.other		__nv_reservedSMEM_offset_0_alias,@"STO_CUDA_RESERVED_SHARED STV_DEFAULT"
__nv_reservedSMEM_offset_0_alias:
	.zero		0
	.zero		64


//--------------------- .nv.constant0._ZN7kernels6LUTx_1EPbS0_PmS1_ --------------------------
	.section	.nv.constant0._ZN7kernels6LUTx_1EPbS0_PmS1_,"a",@progbits
	.sectionflags	@""
	.align	4
.nv.constant0._ZN7kernels6LUTx_1EPbS0_PmS1_:
	.zero		928


//--------------------- SYMBOLS --------------------------

	.type		.nv.reservedSmem.offset0,@object
	.size		.nv.reservedSmem.offset0,0x4
